//
// Generated by NVIDIA NVVM Compiler
//
// Compiler Build ID: CL-36424714
// Cuda compilation tools, release 13.0, V13.0.88
// Based on NVVM 20.0.0
//

.version 9.0
.target sm_100
.address_size 64

	// .globl	_Z15reductionKernelPKfPfi
// _ZZ15reductionKernelPKfPfiE5sdata has been demoted

.visible .entry _Z15reductionKernelPKfPfi(
	.param .u64 .ptr .align 1 _Z15reductionKernelPKfPfi_param_0,
	.param .u64 .ptr .align 1 _Z15reductionKernelPKfPfi_param_1,
	.param .u32 _Z15reductionKernelPKfPfi_param_2
)
{
	.reg .pred 	%p<6>;
	.reg .b32 	%r<14>;
	.reg .b32 	%f<10>;
	.reg .b64 	%rd<7>;
	// demoted variable
	.shared .align 4 .b8 _ZZ15reductionKernelPKfPfiE5sdata[1024];
	ld.param.u64 	%rd1, [_Z15reductionKernelPKfPfi_param_0];
	ld.param.u64 	%rd2, [_Z15reductionKernelPKfPfi_param_1];
	ld.param.u32 	%r7, [_Z15reductionKernelPKfPfi_param_2];
	mov.u32 	%r8, %ctaid.x;
	mov.u32 	%r13, %ntid.x;
	mov.u32 	%r2, %tid.x;
	mad.lo.s32 	%r3, %r8, %r13, %r2;
	setp.ge.s32 	%p1, %r3, %r7;
	mov.f32 	%f9, 0f00000000;
	@%p1 bra 	$L__BB0_2;
	cvta.to.global.u64 	%rd3, %rd1;
	mul.wide.s32 	%rd4, %r3, 4;
	add.s64 	%rd5, %rd3, %rd4;
	ld.global.f32 	%f9, [%rd5];
$L__BB0_2:
	shl.b32 	%r9, %r2, 2;
	mov.u32 	%r10, _ZZ15reductionKernelPKfPfiE5sdata;
	add.s32 	%r4, %r10, %r9;
	st.shared.f32 	[%r4], %f9;
	setp.lt.u32 	%p2, %r13, 2;
	@%p2 bra 	$L__BB0_6;
$L__BB0_3:
	shr.u32 	%r6, %r13, 1;
	setp.ge.u32 	%p3, %r2, %r6;
	@%p3 bra 	$L__BB0_5;
	shl.b32 	%r11, %r6, 2;
	add.s32 	%r12, %r4, %r11;
	ld.shared.f32 	%f4, [%r12];
	ld.shared.f32 	%f5, [%r4];
	add.f32 	%f6, %f4, %f5;
	st.shared.f32 	[%r4], %f6;
$L__BB0_5:
	bar.sync 	0;
	setp.gt.u32 	%p4, %r13, 3;
	mov.u32 	%r13, %r6;
	@%p4 bra 	$L__BB0_3;
$L__BB0_6:
	setp.ne.s32 	%p5, %r2, 0;
	@%p5 bra 	$L__BB0_8;
	ld.shared.f32 	%f7, [_ZZ15reductionKernelPKfPfiE5sdata];
	cvta.to.global.u64 	%rd6, %rd2;
	atom.global.add.f32 	%f8, [%rd6], %f7;
$L__BB0_8:
	ret;

}


// ===== COMPILED SASS (sm_100) =====

	.target	sm_100

	.elftype	@"ET_EXEC"


//--------------------- .note.nv.tkinfo           --------------------------
	.section	.note.nv.tkinfo,"",@"SHT_NOTE"
	.sectionflags	@"SHF_NOTE_NV_TKINFO"
	.tkinfo
        /*0018*/ 	.word	0x00000002
        /*0030*/ 	.string	""
        /*0030*/ 	.string	"ptxas"
        /*0030*/ 	.string	"Cuda compilation tools, release 13.0, V13.0.88"
        /*0030*/ 	.string	"Build cuda_13.0.r13.0/compiler.36424714_0"
        /*0030*/ 	.string	"-arch sm_100 -m 64 "



//--------------------- .note.nv.cuinfo           --------------------------
	.section	.note.nv.cuinfo,"",@"SHT_NOTE"
	.sectionflags	@"SHF_NOTE_NV_CUINFO"
        /*0018*/ 	.short	0x0002
        /*001a*/ 	.short	0x0064
        /*001c*/ 	.short	0x0082
	.zero		2


//--------------------- .nv.info                  --------------------------
	.section	.nv.info,"",@"SHT_CUDA_INFO"
	.align	4


	//----- nvinfo : EIATTR_REGCOUNT
	.align		4
        /*0000*/ 	.byte	0x04, 0x2f
        /*0002*/ 	.short	(.L_1 - .L_0)
	.align		4
.L_0:
        /*0004*/ 	.word	index@(_Z15reductionKernelPKfPfi)
        /*0008*/ 	.word	0x0000000a


	//----- nvinfo : EIATTR_FRAME_SIZE
	.align		4
.L_1:
        /*000c*/ 	.byte	0x04, 0x11
        /*000e*/ 	.short	(.L_3 - .L_2)
	.align		4
.L_2:
        /*0010*/ 	.word	index@(_Z15reductionKernelPKfPfi)
        /*0014*/ 	.word	0x00000000


	//----- nvinfo : EIATTR_MIN_STACK_SIZE
	.align		4
.L_3:
        /*0018*/ 	.byte	0x04, 0x12
        /*001a*/ 	.short	(.L_5 - .L_4)
	.align		4
.L_4:
        /*001c*/ 	.word	index@(_Z15reductionKernelPKfPfi)
        /*0020*/ 	.word	0x00000000
.L_5:


//--------------------- .nv.compat                --------------------------
	.section	.nv.compat,"",@"SHT_CUDA_COMPAT_INFO"
	.align	4
        /*0000*/ 	.byte	0x02, 0x09, 0x00, 0x00, 0x02, 0x02, 0x01, 0x00, 0x02, 0x05, 0x05, 0x00, 0x03, 0x07, 0x01, 0x01
        /*0010*/ 	.byte	0x02, 0x03, 0x00, 0x00, 0x02, 0x06, 0x01, 0x00, 0x04, 0x0b, 0x08, 0x00, 0x09, 0x00, 0x00, 0x00
        /*0020*/ 	.byte	0x00, 0x00, 0x00, 0x00


//--------------------- .nv.info._Z15reductionKernelPKfPfi --------------------------
	.section	.nv.info._Z15reductionKernelPKfPfi,"",@"SHT_CUDA_INFO"
	.sectionflags	@""
	.align	4


	//----- nvinfo : EIATTR_CUDA_API_VERSION
	.align		4
        /*0000*/ 	.byte	0x04, 0x37
        /*0002*/ 	.short	(.L_7 - .L_6)
.L_6:
        /*0004*/ 	.word	0x00000082


	//----- nvinfo : EIATTR_KPARAM_INFO
	.align		4
.L_7:
        /*0008*/ 	.byte	0x04, 0x17
        /*000a*/ 	.short	(.L_9 - .L_8)
.L_8:
        /*000c*/ 	.word	0x00000000
        /*0010*/ 	.short	0x0002
        /*0012*/ 	.short	0x0010
        /*0014*/ 	.byte	0x00, 0xf0, 0x11, 0x00


	//----- nvinfo : EIATTR_KPARAM_INFO
	.align		4
.L_9:
        /*0018*/ 	.byte	0x04, 0x17
        /*001a*/ 	.short	(.L_11 - .L_10)
.L_10:
        /*001c*/ 	.word	0x00000000
        /*0020*/ 	.short	0x0001
        /*0022*/ 	.short	0x0008
        /*0024*/ 	.byte	0x00, 0xf5, 0x21, 0x00


	//----- nvinfo : EIATTR_KPARAM_INFO
	.align		4
.L_11:
        /*0028*/ 	.byte	0x04, 0x17
        /*002a*/ 	.short	(.L_13 - .L_12)
.L_12:
        /*002c*/ 	.word	0x00000000
        /*0030*/ 	.short	0x0000
        /*0032*/ 	.short	0x0000
        /*0034*/ 	.byte	0x00, 0xf5, 0x21, 0x00


	//----- nvinfo : EIATTR_SPARSE_MMA_MASK
	.align		4
.L_13:
        /*0038*/ 	.byte	0x03, 0x50
        /*003a*/ 	.short	0x0000


	//----- nvinfo : EIATTR_MAXREG_COUNT
	.align		4
        /*003c*/ 	.byte	0x03, 0x1b
        /*003e*/ 	.short	0x00ff


	//----- nvinfo : EIATTR_NUM_BARRIERS
	.align		4
        /*0040*/ 	.byte	0x02, 0x4c
        /*0042*/ 	.byte	0x01
	.zero		1


	//----- nvinfo : EIATTR_MERCURY_ISA_VERSION
	.align		4
        /*0044*/ 	.byte	0x03, 0x5f
        /*0046*/ 	.short	0x0101


	//----- nvinfo : EIATTR_VRC_CTA_INIT_COUNT
	.align		4
        /*0048*/ 	.byte	0x02, 0x4a
	.zero		1
	.zero		1


	//----- nvinfo : EIATTR_EXIT_INSTR_OFFSETS
	.align		4
        /*004c*/ 	.byte	0x04, 0x1c
        /*004e*/ 	.short	(.L_15 - .L_14)


	//   ....[0]....
.L_14:
        /*0050*/ 	.word	0x000001f0


	//   ....[1]....
        /*0054*/ 	.word	0x00000260


	//----- nvinfo : EIATTR_CBANK_PARAM_SIZE
	.align		4
.L_15:
        /*0058*/ 	.byte	0x03, 0x19
        /*005a*/ 	.short	0x0014


	//----- nvinfo : EIATTR_PARAM_CBANK
	.align		4
        /*005c*/ 	.byte	0x04, 0x0a
        /*005e*/ 	.short	(.L_17 - .L_16)
	.align		4
.L_16:
        /*0060*/ 	.word	index@(.nv.constant0._Z15reductionKernelPKfPfi)
        /*0064*/ 	.short	0x0380
        /*0066*/ 	.short	0x0014


	//----- nvinfo : EIATTR_SW_WAR
	.align		4
.L_17:
        /*0068*/ 	.byte	0x04, 0x36
        /*006a*/ 	.short	(.L_19 - .L_18)
.L_18:
        /*006c*/ 	.word	0x00000008
.L_19:


//--------------------- .nv.callgraph             --------------------------
	.section	.nv.callgraph,"",@"SHT_CUDA_CALLGRAPH"
	.align	4
	.sectionentsize	8
	.align		4
        /*0000*/ 	.word	0x00000000
	.align		4
        /*0004*/ 	.word	0xffffffff
	.align		4
        /*0008*/ 	.word	0x00000000
	.align		4
        /*000c*/ 	.word	0xfffffffe
	.align		4
        /*0010*/ 	.word	0x00000000
	.align		4
        /*0014*/ 	.word	0xfffffffd
	.align		4
        /*0018*/ 	.word	0x00000000
	.align		4
        /*001c*/ 	.word	0xfffffffc


//--------------------- .text._Z15reductionKernelPKfPfi --------------------------
	.section	.text._Z15reductionKernelPKfPfi,"ax",@progbits
	.align	128
        .global         _Z15reductionKernelPKfPfi
        .type           _Z15reductionKernelPKfPfi,@function
        .size           _Z15reductionKernelPKfPfi,(.L_x_3 - _Z15reductionKernelPKfPfi)
        .other          _Z15reductionKernelPKfPfi,@"STO_CUDA_ENTRY STV_DEFAULT"
_Z15reductionKernelPKfPfi:
.text._Z15reductionKernelPKfPfi:
[----:B------:R-:W-:Y:S01]  /*0000*/  LDC R1, c[0x0][0x37c] ;  /* 0x0000df00ff017b82 */ /* 0x000fe20000000800 */
[----:B------:R-:W0:Y:S07]  /*0010*/  S2R R7, SR_TID.X ;  /* 0x0000000000077919 */ /* 0x000e2e0000002100 */
[----:B------:R-:W0:Y:S01]  /*0020*/  S2UR UR4, SR_CTAID.X ;  /* 0x00000000000479c3 */ /* 0x000e220000002500 */
[----:B------:R-:W1:Y:S01]  /*0030*/  LDCU UR5, c[0x0][0x390] ;  /* 0x00007200ff0577ac */ /* 0x000e620008000800 */
[----:B------:R-:W-:Y:S01]  /*0040*/  IMAD.MOV.U32 R4, RZ, RZ, RZ ;  /* 0x000000ffff047224 */ /* 0x000fe200078e00ff */
[----:B------:R-:W2:Y:S05]  /*0050*/  LDCU.64 UR6, c[0x0][0x358] ;  /* 0x00006b00ff0677ac */ /* 0x000eaa0008000a00 */
[----:B------:R-:W0:Y:S02]  /*0060*/  LDC R0, c[0x0][0x360] ;  /* 0x0000d800ff007b82 */ /* 0x000e240000000800 */
[----:B0-----:R-:W-:-:S05]  /*0070*/  IMAD R5, R0, UR4, R7 ;  /* 0x0000000400057c24 */ /* 0x001fca000f8e0207 */
[----:B-1----:R-:W-:-:S13]  /*0080*/  ISETP.GE.AND P0, PT, R5, UR5, PT ;  /* 0x0000000505007c0c */ /* 0x002fda000bf06270 */
[----:B------:R-:W0:Y:S02]  /*0090*/  @!P0 LDC.64 R2, c[0x0][0x380] ;  /* 0x0000e000ff028b82 */ /* 0x000e240000000a00 */
[----:B0-----:R-:W-:-:S05]  /*00a0*/  @!P0 IMAD.WIDE R2, R5, 0x4, R2 ;  /* 0x0000000405028825 */ /* 0x001fca00078e0202 */
[----:B--2---:R-:W2:Y:S01]  /*00b0*/  @!P0 LDG.E R4, desc[UR6][R2.64] ;  /* 0x0000000602048981 */ /* 0x004ea2000c1e1900 */
[----:B------:R-:W0:Y:S01]  /*00c0*/  S2UR UR5, SR_CgaCtaId ;  /* 0x00000000000579c3 */ /* 0x000e220000008800 */
[----:B------:R-:W-:Y:S01]  /*00d0*/  UMOV UR4, 0x400 ;  /* 0x0000040000047882 */ /* 0x000fe20000000000 */
[----:B------:R-:W-:Y:S02]  /*00e0*/  ISETP.GE.U32.AND P1, PT, R0, 0x2, PT ;  /* 0x000000020000780c */ /* 0x000fe40003f26070 */
[----:B------:R-:W-:Y:S01]  /*00f0*/  ISETP.NE.AND P0, PT, R7, RZ, PT ;  /* 0x000000ff0700720c */ /* 0x000fe20003f05270 */
[----:B0-----:R-:W-:-:S06]  /*0100*/  ULEA UR4, UR5, UR4, 0x18 ;  /* 0x0000000405047291 */ /* 0x001fcc000f8ec0ff */
[----:B------:R-:W-:-:S05]  /*0110*/  LEA R5, R7, UR4, 0x2 ;  /* 0x0000000407057c11 */ /* 0x000fca000f8e10ff */
[----:B--2---:R0:W-:Y:S01]  /*0120*/  STS [R5], R4 ;  /* 0x0000000405007388 */ /* 0x0041e20000000800 */
[----:B------:R-:W-:Y:S05]  /*0130*/  @!P1 BRA `(.L_x_0) ;  /* 0x00000000002c9947 */ /* 0x000fea0003800000 */
.L_x_1:
[----:B------:R-:W-:-:S04]  /*0140*/  SHF.R.U32.HI R6, RZ, 0x1, R0 ;  /* 0x00000001ff067819 */ /* 0x000fc80000011600 */
[----:B------:R-:W-:-:S13]  /*0150*/  ISETP.GE.U32.AND P1, PT, R7, R6, PT ;  /* 0x000000060700720c */ /* 0x000fda0003f26070 */
[----:B------:R-:W-:Y:S01]  /*0160*/  @!P1 IMAD R2, R6, 0x4, R5 ;  /* 0x0000000406029824 */ /* 0x000fe200078e0205 */
[----:B------:R-:W-:Y:S05]  /*0170*/  @!P1 LDS R3, [R5] ;  /* 0x0000000005039984 */ /* 0x000fea0000000800 */
[----:B------:R-:W0:Y:S02]  /*0180*/  @!P1 LDS R2, [R2] ;  /* 0x0000000002029984 */ /* 0x000e240000000800 */
[----:B0-----:R-:W-:-:S05]  /*0190*/  @!P1 FADD R4, R2, R3 ;  /* 0x0000000302049221 */ /* 0x001fca0000000000 */
[----:B------:R1:W-:Y:S01]  /*01a0*/  @!P1 STS [R5], R4 ;  /* 0x0000000405009388 */ /* 0x0003e20000000800 */
[----:B------:R-:W-:Y:S01]  /*01b0*/  BAR.SYNC.DEFER_BLOCKING 0x0 ;  /* 0x0000000000007b1d */ /* 0x000fe20000010000 */
[----:B------:R-:W-:Y:S01]  /*01c0*/  ISETP.GT.U32.AND P1, PT, R0, 0x3, PT ;  /* 0x000000030000780c */ /* 0x000fe20003f24070 */
[----:B------:R-:W-:-:S12]  /*01d0*/  IMAD.MOV.U32 R0, RZ, RZ, R6 ;  /* 0x000000ffff007224 */ /* 0x000fd800078e0006 */
[----:B-1----:R-:W-:Y:S05]  /*01e0*/  @P1 BRA `(.L_x_1) ;  /* 0xfffffffc00d41947 */ /* 0x002fea000383ffff */
.L_x_0:
[----:B------:R-:W-:Y:S05]  /*01f0*/  @P0 EXIT ;  /* 0x000000000000094d */ /* 0x000fea0003800000 */
[----:B------:R-:W1:Y:S01]  /*0200*/  S2UR UR5, SR_CgaCtaId ;  /* 0x00000000000579c3 */ /* 0x000e620000008800 */
[----:B------:R-:W-:-:S07]  /*0210*/  UMOV UR4, 0x400 ;  /* 0x0000040000047882 */ /* 0x000fce0000000000 */
[----:B------:R-:W2:Y:S01]  /*0220*/  LDC.64 R2, c[0x0][0x388] ;  /* 0x0000e200ff027b82 */ /* 0x000ea20000000a00 */
[----:B-1----:R-:W-:-:S09]  /*0230*/  ULEA UR4, UR5, UR4, 0x18 ;  /* 0x0000000405047291 */ /* 0x002fd2000f8ec0ff */
[----:B0-----:R-:W2:Y:S04]  /*0240*/  LDS R5, [UR4] ;  /* 0x00000004ff057984 */ /* 0x001ea80008000800 */
[----:B--2---:R-:W-:Y:S01]  /*0250*/  REDG.E.ADD.F32.FTZ.RN.STRONG.GPU desc[UR6][R2.64], R5 ;  /* 0x00000005020079a6 */ /* 0x004fe2000c12f306 */
[----:B------:R-:W-:Y:S05]  /*0260*/  EXIT ;  /* 0x000000000000794d */ /* 0x000fea0003800000 */
.L_x_2:
[----:B------:R-:W-:-:S00]  /*0270*/  BRA `(.L_x_2) ;  /* 0xfffffffc00fc7947 */ /* 0x000fc0000383ffff */
[----:B------:R-:W-:-:S00]  /*0280*/  NOP ;  /* 0x0000000000007918 */ /* 0x000fc00000000000 */
[----:B------:R-:W-:-:S00]  /*0290*/  NOP ;  /* 0x0000000000007918 */ /* 0x000fc00000000000 */
[----:B------:R-:W-:-:S00]  /*02a0*/  NOP ;  /* 0x0000000000007918 */ /* 0x000fc00000000000 */
[----:B------:R-:W-:-:S00]  /*02b0*/  NOP ;  /* 0x0000000000007918 */ /* 0x000fc00000000000 */
[----:B------:R-:W-:-:S00]  /*02c0*/  NOP ;  /* 0x0000000000007918 */ /* 0x000fc00000000000 */
[----:B------:R-:W-:-:S00]  /*02d0*/  NOP ;  /* 0x0000000000007918 */ /* 0x000fc00000000000 */
[----:B------:R-:W-:-:S00]  /*02e0*/  NOP ;  /* 0x0000000000007918 */ /* 0x000fc00000000000 */
[----:B------:R-:W-:-:S00]  /*02f0*/  NOP ;  /* 0x0000000000007918 */ /* 0x000fc00000000000 */
.L_x_3:


//--------------------- .nv.shared._Z15reductionKernelPKfPfi --------------------------
	.section	.nv.shared._Z15reductionKernelPKfPfi,"aw",@nobits
	.sectionflags	@""
	.align	4
.nv.shared._Z15reductionKernelPKfPfi:
	.zero		2048


//--------------------- .nv.shared.reserved.0     --------------------------
	.section	.nv.shared.reserved.0,"aw",@nobits
	.weak		__nv_reservedSMEM_offset_0_alias
	.size		__nv_reservedSMEM_offset_0_alias, 0, 64
	.other		__nv_reservedSMEM_offset_0_alias,@"STO_CUDA_RESERVED_SHARED STV_DEFAULT"
__nv_reservedSMEM_offset_0_alias:
	.zero		0
	.zero		64


//--------------------- .nv.constant0._Z15reductionKernelPKfPfi --------------------------
	.section	.nv.constant0._Z15reductionKernelPKfPfi,"a",@progbits
	.sectionflags	@""
	.align	4
.nv.constant0._Z15reductionKernelPKfPfi:
	.zero		916


//--------------------- SYMBOLS --------------------------

	.type		.nv.reservedSmem.offset0,@object
	.size		.nv.reservedSmem.offset0,0x4
	.type		.nv.reservedSmem.cap,@object
	.size		.nv.reservedSmem.cap,0x4
